	.headerflags	@"EF_CUDA_TEXMODE_UNIFIED EF_CUDA_64BIT_ADDRESS EF_CUDA_ACCELERATORS EF_CUDA_SM90 EF_CUDA_VIRTUAL_SM(EF_CUDA_SM90)"
	.elftype	@"ET_EXEC"


//--------------------- .nv.info                  --------------------------
	.section	.nv.info,"",@"SHT_CUDA_INFO"
	.align	4


	//----- nvinfo : EIATTR_REGCOUNT
	.align		4
        /*0000*/ 	.byte	0x04, 0x2f
        /*0002*/ 	.short	(.L_1 - .L_0)
	.align		4
.L_0:
        /*0004*/ 	.word	index@(triton_poi_fused_convolution_leaky_relu_19)
        /*0008*/ 	.word	0x00000014


	//----- nvinfo : EIATTR_MIN_STACK_SIZE
	.align		4
.L_1:
        /*000c*/ 	.byte	0x04, 0x12
        /*000e*/ 	.short	(.L_3 - .L_2)
	.align		4
.L_2:
        /*0010*/ 	.word	index@(triton_poi_fused_convolution_leaky_relu_19)
        /*0014*/ 	.word	0x00000000


	//----- nvinfo : EIATTR_FRAME_SIZE
	.align		4
.L_3:
        /*0018*/ 	.byte	0x04, 0x11
        /*001a*/ 	.short	(.L_5 - .L_4)
	.align		4
.L_4:
        /*001c*/ 	.word	index@(triton_poi_fused_convolution_leaky_relu_19)
        /*0020*/ 	.word	0x00000000


	//----- nvinfo : EIATTR_MIN_STACK_SIZE
	.align		4
.L_5:
        /*0024*/ 	.byte	0x04, 0x12
        /*0026*/ 	.short	(.L_7 - .L_6)
	.align		4
.L_6:
        /*0028*/ 	.word	index@(triton_poi_fused_convolution_leaky_relu_19)
        /*002c*/ 	.word	0x00000000
.L_7:


//--------------------- .nv.info.triton_poi_fused_convolution_leaky_relu_19 --------------------------
	.section	.nv.info.triton_poi_fused_convolution_leaky_relu_19,"",@"SHT_CUDA_INFO"
	.sectionflags	@""
	.align	4


	//----- nvinfo : EIATTR_CUDA_API_VERSION
	.align		4
        /*0000*/ 	.byte	0x04, 0x37
        /*0002*/ 	.short	(.L_9 - .L_8)
.L_8:
        /*0004*/ 	.word	0x0000007c


	//----- nvinfo : EIATTR_KPARAM_INFO
	.align		4
.L_9:
        /*0008*/ 	.byte	0x04, 0x17
        /*000a*/ 	.short	(.L_11 - .L_10)
.L_10:
        /*000c*/ 	.word	0x00000000
        /*0010*/ 	.short	0x0005
        /*0012*/ 	.short	0x0028
        /*0014*/ 	.byte	0x00, 0xf0, 0x11, 0x00


	//----- nvinfo : EIATTR_KPARAM_INFO
	.align		4
.L_11:
        /*0018*/ 	.byte	0x04, 0x17
        /*001a*/ 	.short	(.L_13 - .L_12)
.L_12:
        /*001c*/ 	.word	0x00000000
        /*0020*/ 	.short	0x0004
        /*0022*/ 	.short	0x0020
        /*0024*/ 	.byte	0x00, 0xf4, 0x21, 0x00


	//----- nvinfo : EIATTR_KPARAM_INFO
	.align		4
.L_13:
        /*0028*/ 	.byte	0x04, 0x17
        /*002a*/ 	.short	(.L_15 - .L_14)
.L_14:
        /*002c*/ 	.word	0x00000000
        /*0030*/ 	.short	0x0003
        /*0032*/ 	.short	0x0018
        /*0034*/ 	.byte	0x00, 0xf4, 0x21, 0x00


	//----- nvinfo : EIATTR_KPARAM_INFO
	.align		4
.L_15:
        /*0038*/ 	.byte	0x04, 0x17
        /*003a*/ 	.short	(.L_17 - .L_16)
.L_16:
        /*003c*/ 	.word	0x00000000
        /*0040*/ 	.short	0x0002
        /*0042*/ 	.short	0x0010
        /*0044*/ 	.byte	0x00, 0xf4, 0x21, 0x00


	//----- nvinfo : EIATTR_KPARAM_INFO
	.align		4
.L_17:
        /*0048*/ 	.byte	0x04, 0x17
        /*004a*/ 	.short	(.L_19 - .L_18)
.L_18:
        /*004c*/ 	.word	0x00000000
        /*0050*/ 	.short	0x0001
        /*0052*/ 	.short	0x0008
        /*0054*/ 	.byte	0x00, 0xf4, 0x21, 0x00


	//----- nvinfo : EIATTR_KPARAM_INFO
	.align		4
.L_19:
        /*0058*/ 	.byte	0x04, 0x17
        /*005a*/ 	.short	(.L_21 - .L_20)
.L_20:
        /*005c*/ 	.word	0x00000000
        /*0060*/ 	.short	0x0000
        /*0062*/ 	.short	0x0000
        /*0064*/ 	.byte	0x00, 0xf4, 0x21, 0x00


	//----- nvinfo : EIATTR_SPARSE_MMA_MASK
	.align		4
.L_21:
        /*0068*/ 	.byte	0x03, 0x50
        /*006a*/ 	.short	0x0000


	//----- nvinfo : EIATTR_MAXREG_COUNT
	.align		4
        /*006c*/ 	.byte	0x03, 0x1b
        /*006e*/ 	.short	0x00ff


	//----- nvinfo : EIATTR_EXIT_INSTR_OFFSETS
	.align		4
        /*0070*/ 	.byte	0x04, 0x1c
        /*0072*/ 	.short	(.L_23 - .L_22)


	//   ....[0]....
.L_22:
        /*0074*/ 	.word	0x00000350


	//----- nvinfo : EIATTR_REQNTID
	.align		4
.L_23:
        /*0078*/ 	.byte	0x04, 0x10
        /*007a*/ 	.short	(.L_25 - .L_24)
.L_24:
        /*007c*/ 	.word	0x00000080
        /*0080*/ 	.word	0x00000001
        /*0084*/ 	.word	0x00000001


	//----- nvinfo : EIATTR_CBANK_PARAM_SIZE
	.align		4
.L_25:
        /*0088*/ 	.byte	0x03, 0x19
        /*008a*/ 	.short	0x002c


	//----- nvinfo : EIATTR_PARAM_CBANK
	.align		4
        /*008c*/ 	.byte	0x04, 0x0a
        /*008e*/ 	.short	(.L_27 - .L_26)
	.align		4
.L_26:
        /*0090*/ 	.word	index@(.nv.constant0.triton_poi_fused_convolution_leaky_relu_19)
        /*0094*/ 	.short	0x0210
        /*0096*/ 	.short	0x002c


	//----- nvinfo : EIATTR_SW_WAR
	.align		4
.L_27:
        /*0098*/ 	.byte	0x04, 0x36
        /*009a*/ 	.short	(.L_29 - .L_28)
.L_28:
        /*009c*/ 	.word	0x00000008
.L_29:


//--------------------- .nv.callgraph             --------------------------
	.section	.nv.callgraph,"",@"SHT_CUDA_CALLGRAPH"
	.align	4
	.sectionentsize	8
	.align		4
        /*0000*/ 	.word	0x00000000
	.align		4
        /*0004*/ 	.word	0xffffffff
	.align		4
        /*0008*/ 	.word	0x00000000
	.align		4
        /*000c*/ 	.word	0xfffffffe
	.align		4
        /*0010*/ 	.word	0x00000000
	.align		4
        /*0014*/ 	.word	0xfffffffd
	.align		4
        /*0018*/ 	.word	0x00000000
	.align		4
        /*001c*/ 	.word	0xfffffffc


//--------------------- .text.triton_poi_fused_convolution_leaky_relu_19 --------------------------
	.section	.text.triton_poi_fused_convolution_leaky_relu_19,"ax",@progbits
	.align	128
        .global         triton_poi_fused_convolution_leaky_relu_19
        .type           triton_poi_fused_convolution_leaky_relu_19,@function
        .size           triton_poi_fused_convolution_leaky_relu_19,(.L_x_1 - triton_poi_fused_convolution_leaky_relu_19)
        .other          triton_poi_fused_convolution_leaky_relu_19,@"STO_CUDA_ENTRY STV_DEFAULT"
triton_poi_fused_convolution_leaky_relu_19:
.text.triton_poi_fused_convolution_leaky_relu_19:
[----:B------:R-:W-:Y:S01]  /*0000*/  LDC R1, c[0x0][0x28] ;  /* 0x00000a00ff017b82 */ /* 0x000fe20000000800 */
[----:B------:R-:W1:Y:S07]  /*0010*/  S2R R0, SR_TID.X ;  /* 0x0000000000007919 */ /* 0x000e6e0000002100 */
[----:B------:R-:W2:Y:S01]  /*0020*/  LDC.64 R8, c[0x0][0x220] ;  /* 0x00008800ff087b82 */ /* 0x000ea20000000a00 */
[----:B------:R-:W-:Y:S01]  /*0030*/  ULDC.64 UR4, c[0x0][0x208] ;  /* 0x0000820000047ab9 */ /* 0x000fe20000000a00 */
[----:B------:R-:W-:Y:S01]  /*0040*/  ULDC.64 UR6, c[0x0][0x228] ;  /* 0x00008a0000067ab9 */ /* 0x000fe20000000a00 */
[----:B------:R-:W3:Y:S01]  /*0050*/  S2R R3, SR_CTAID.X ;  /* 0x0000000000037919 */ /* 0x000ee20000002500 */
[----:B------:R-:W-:Y:S01]  /*0060*/  ULDC.64 UR8, c[0x0][0x230] ;  /* 0x00008c0000087ab9 */ /* 0x000fe20000000a00 */
[----:B-1----:R-:W-:Y:S01]  /*0070*/  IMAD.SHL.U32 R0, R0, 0x2, RZ ;  /* 0x0000000200007824 */ /* 0x002fe200078e00ff */
[----:B---3--:R-:W-:-:S04]  /*0080*/  SHF.R.S32.HI R5, RZ, 0x17, R3 ;  /* 0x00000017ff057819 */ /* 0x008fc80000011403 */
[----:B------:R-:W-:Y:S02]  /*0090*/  LOP3.LUT R0, R0, 0xfe, RZ, 0xc0, !PT ;  /* 0x000000fe00007812 */ /* 0x000fe400078ec0ff */
[----:B------:R-:W-:-:S03]  /*00a0*/  SGXT R5, R5, 0x1 ;  /* 0x000000010505781a */ /* 0x000fc60000000200 */
[----:B------:R-:W-:Y:S02]  /*00b0*/  IMAD R0, R3, 0x100, R0 ;  /* 0x0000010003007824 */ /* 0x000fe400078e0200 */
[----:B------:R-:W1:Y:S03]  /*00c0*/  LDC.64 R2, c[0x0][0x218] ;  /* 0x00008600ff027b82 */ /* 0x000e660000000a00 */
[----:B------:R-:W-:-:S04]  /*00d0*/  LEA.HI R5, R5, R0, RZ, 0x4 ;  /* 0x0000000005057211 */ /* 0x000fc800078f20ff */
[--C-:B------:R-:W-:Y:S02]  /*00e0*/  SHF.R.S32.HI R6, RZ, 0x4, R5.reuse ;  /* 0x00000004ff067819 */ /* 0x100fe40000011405 */
[----:B------:R-:W-:-:S04]  /*00f0*/  SHF.R.S32.HI R5, RZ, 0x1f, R5 ;  /* 0x0000001fff057819 */ /* 0x000fc80000011405 */
[----:B------:R-:W-:Y:S02]  /*0100*/  LEA.HI R7, R5, R6, RZ, 0x6 ;  /* 0x0000000605077211 */ /* 0x000fe400078f30ff */
[----:B------:R-:W3:Y:S02]  /*0110*/  LDC.64 R4, c[0x0][0x210] ;  /* 0x00008400ff047b82 */ /* 0x000ee40000000a00 */
[----:B------:R-:W-:-:S05]  /*0120*/  LOP3.LUT R7, R7, 0xffffffc0, RZ, 0xc0, !PT ;  /* 0xffffffc007077812 */ /* 0x000fca00078ec0ff */
[----:B------:R-:W-:Y:S02]  /*0130*/  IMAD.IADD R7, R6, 0x1, -R7 ;  /* 0x0000000106077824 */ /* 0x000fe400078e0a07 */
[----:B-1----:R-:W-:-:S04]  /*0140*/  IMAD.WIDE R2, R0, 0x4, R2 ;  /* 0x0000000400027825 */ /* 0x002fc800078e0202 */
[----:B--2---:R-:W-:Y:S01]  /*0150*/  IMAD.WIDE R8, R7, 0x4, R8 ;  /* 0x0000000407087825 */ /* 0x004fe200078e0208 */
[----:B------:R-:W2:Y:S05]  /*0160*/  LDG.E.64 R12, desc[UR4][R2.64] ;  /* 0x00000004020c7981 */ /* 0x000eaa000c1e1b00 */
[----:B------:R1:W2:Y:S01]  /*0170*/  LDG.E.EL R9, desc[UR4][R8.64] ;  /* 0x0000000408097981 */ /* 0x0002a2000c2e1900 */
[----:B---3--:R-:W-:-:S05]  /*0180*/  IMAD.WIDE R4, R0, 0x4, R4 ;  /* 0x0000000400047825 */ /* 0x008fca00078e0204 */
[----:B------:R-:W3:Y:S01]  /*0190*/  LDG.E.64 R6, desc[UR4][R4.64] ;  /* 0x0000000404067981 */ /* 0x000ee2000c1e1b00 */
[----:B------:R-:W-:Y:S02]  /*01a0*/  SHF.R.S32.HI R14, RZ, 0x1f, R0 ;  /* 0x0000001fff0e7819 */ /* 0x000fe40000011400 */
[----:B-1----:R-:W-:Y:S02]  /*01b0*/  IADD3 R8, P4, R0, UR6, RZ ;  /* 0x0000000600087c10 */ /* 0x002fe4000ff9e0ff */
[C---:B--2---:R-:W-:Y:S01]  /*01c0*/  FSETP.GT.AND P1, PT, R9.reuse, -R12, PT ;  /* 0x8000000c0900720b */ /* 0x044fe20003f24000 */
[C---:B------:R-:W-:Y:S01]  /*01d0*/  FADD R12, R9.reuse, R12 ;  /* 0x0000000c090c7221 */ /* 0x040fe20000000000 */
[C---:B------:R-:W-:Y:S01]  /*01e0*/  FSETP.GT.AND P0, PT, R9.reuse, -R13, PT ;  /* 0x8000000d0900720b */ /* 0x040fe20003f04000 */
[----:B------:R-:W-:Y:S01]  /*01f0*/  FADD R13, R9, R13 ;  /* 0x0000000d090d7221 */ /* 0x000fe20000000000 */
[----:B------:R-:W-:Y:S02]  /*0200*/  SEL R10, RZ, 0x1, !P1 ;  /* 0x00000001ff0a7807 */ /* 0x000fe40004800000 */
[----:B------:R-:W-:-:S02]  /*0210*/  SEL R11, RZ, 0x100, !P0 ;  /* 0x00000100ff0b7807 */ /* 0x000fc40004000000 */
[----:B---3--:R-:W-:-:S03]  /*0220*/  FSETP.GT.AND P2, PT, R9, -R7, PT ;  /* 0x800000070900720b */ /* 0x008fc60003f44000 */
[----:B------:R-:W-:Y:S01]  /*0230*/  IMAD.IADD R17, R10, 0x1, R11 ;  /* 0x000000010a117824 */ /* 0x000fe200078e020b */
[----:B------:R-:W-:Y:S01]  /*0240*/  FSETP.GT.AND P3, PT, R9, -R6, PT ;  /* 0x800000060900720b */ /* 0x000fe20003f64000 */
[--C-:B------:R-:W-:Y:S01]  /*0250*/  FADD R7, R7, R9.reuse ;  /* 0x0000000907077221 */ /* 0x100fe20000000000 */
[----:B------:R-:W-:Y:S01]  /*0260*/  IADD3 R10, P5, R0, UR8, RZ ;  /* 0x00000008000a7c10 */ /* 0x000fe2000ffbe0ff */
[----:B------:R-:W-:Y:S01]  /*0270*/  FADD R6, R6, R9 ;  /* 0x0000000906067221 */ /* 0x000fe20000000000 */
[----:B------:R-:W-:Y:S01]  /*0280*/  SEL R11, RZ, 0x100, !P2 ;  /* 0x00000100ff0b7807 */ /* 0x000fe20005000000 */
[----:B------:R-:W-:Y:S01]  /*0290*/  @!P1 FMUL R12, R12, 0.10000000149011611938 ;  /* 0x3dcccccd0c0c9820 */ /* 0x000fe20000400000 */
[----:B------:R-:W-:Y:S01]  /*02a0*/  SEL R0, RZ, 0x1, !P3 ;  /* 0x00000001ff007807 */ /* 0x000fe20005800000 */
[----:B------:R-:W-:Y:S01]  /*02b0*/  @!P0 FMUL R13, R13, 0.10000000149011611938 ;  /* 0x3dcccccd0d0d8820 */ /* 0x000fe20000400000 */
[----:B------:R-:W-:-:S03]  /*02c0*/  IADD3.X R9, R14, UR7, RZ, P4, !PT ;  /* 0x000000070e097c10 */ /* 0x000fc6000a7fe4ff */
[----:B------:R-:W-:Y:S02]  /*02d0*/  IMAD.IADD R15, R0, 0x1, R11 ;  /* 0x00000001000f7824 */ /* 0x000fe400078e020b */
[----:B------:R-:W-:Y:S01]  /*02e0*/  @!P2 FMUL R7, R7, 0.10000000149011611938 ;  /* 0x3dcccccd0707a820 */ /* 0x000fe20000400000 */
[----:B------:R-:W-:Y:S01]  /*02f0*/  @!P3 FMUL R6, R6, 0.10000000149011611938 ;  /* 0x3dcccccd0606b820 */ /* 0x000fe20000400000 */
[----:B------:R-:W-:Y:S01]  /*0300*/  IADD3.X R11, R14, UR9, RZ, P5, !PT ;  /* 0x000000090e0b7c10 */ /* 0x000fe2000affe4ff */
[----:B------:R-:W-:Y:S04]  /*0310*/  STG.E.U16 desc[UR4][R8.64], R15 ;  /* 0x0000000f08007986 */ /* 0x000fe8000c101504 */
[----:B------:R-:W-:Y:S04]  /*0320*/  STG.E.64 desc[UR4][R4.64], R6 ;  /* 0x0000000604007986 */ /* 0x000fe8000c101b04 */
[----:B------:R-:W-:Y:S04]  /*0330*/  STG.E.U16 desc[UR4][R10.64], R17 ;  /* 0x000000110a007986 */ /* 0x000fe8000c101504 */
[----:B------:R-:W-:Y:S01]  /*0340*/  STG.E.64 desc[UR4][R2.64], R12 ;  /* 0x0000000c02007986 */ /* 0x000fe2000c101b04 */
[----:B------:R-:W-:Y:S05]  /*0350*/  EXIT ;  /* 0x000000000000794d */ /* 0x000fea0003800000 */
.L_x_0:
[----:B------:R-:W-:-:S00]  /*0360*/  BRA `(.L_x_0) ;  /* 0xfffffffc00fc7947 */ /* 0x000fc0000383ffff */
[----:B------:R-:W-:-:S00]  /*0370*/  NOP ;  /* 0x0000000000007918 */ /* 0x000fc00000000000 */
        /* <DEDUP_REMOVED lines=8> */
.L_x_1:


//--------------------- .nv.constant0.triton_poi_fused_convolution_leaky_relu_19 --------------------------
	.section	.nv.constant0.triton_poi_fused_convolution_leaky_relu_19,"a",@progbits
	.sectionflags	@""
	.align	4
.nv.constant0.triton_poi_fused_convolution_leaky_relu_19:
	.zero		572
